//
// Generated by NVIDIA NVVM Compiler
//
// Compiler Build ID: CL-36424714
// Cuda compilation tools, release 13.0, V13.0.88
// Based on NVVM 20.0.0
//

.version 9.0
.target sm_100
.address_size 64

	// .globl	_Z15histgram_atomicPiS_
// _ZZ8histgramILi256EEvPiS0_iE5cache has been demoted

.visible .entry _Z15histgram_atomicPiS_(
	.param .u64 .ptr .align 1 _Z15histgram_atomicPiS__param_0,
	.param .u64 .ptr .align 1 _Z15histgram_atomicPiS__param_1
)
{
	.reg .b32 	%r<7>;
	.reg .b64 	%rd<9>;

	ld.param.u64 	%rd1, [_Z15histgram_atomicPiS__param_0];
	ld.param.u64 	%rd2, [_Z15histgram_atomicPiS__param_1];
	cvta.to.global.u64 	%rd3, %rd2;
	cvta.to.global.u64 	%rd4, %rd1;
	mov.u32 	%r1, %ctaid.x;
	mov.u32 	%r2, %ntid.x;
	mov.u32 	%r3, %tid.x;
	mad.lo.s32 	%r4, %r1, %r2, %r3;
	mul.wide.s32 	%rd5, %r4, 4;
	add.s64 	%rd6, %rd4, %rd5;
	ld.global.u32 	%r5, [%rd6];
	mul.wide.s32 	%rd7, %r5, 4;
	add.s64 	%rd8, %rd3, %rd7;
	atom.global.add.u32 	%r6, [%rd8], 1;
	ret;

}
	// .globl	_Z8histgramILi256EEvPiS0_i
.visible .entry _Z8histgramILi256EEvPiS0_i(
	.param .u64 .ptr .align 1 _Z8histgramILi256EEvPiS0_i_param_0,
	.param .u64 .ptr .align 1 _Z8histgramILi256EEvPiS0_i_param_1,
	.param .u32 _Z8histgramILi256EEvPiS0_i_param_2
)
{
	.reg .pred 	%p<3>;
	.reg .b32 	%r<22>;
	.reg .b64 	%rd<9>;
	// demoted variable
	.shared .align 4 .b8 _ZZ8histgramILi256EEvPiS0_iE5cache[1024];
	ld.param.u64 	%rd2, [_Z8histgramILi256EEvPiS0_i_param_0];
	ld.param.u64 	%rd3, [_Z8histgramILi256EEvPiS0_i_param_1];
	ld.param.u32 	%r7, [_Z8histgramILi256EEvPiS0_i_param_2];
	mov.u32 	%r8, %ctaid.x;
	shl.b32 	%r9, %r8, 8;
	mov.u32 	%r1, %tid.x;
	add.s32 	%r21, %r9, %r1;
	shl.b32 	%r10, %r1, 2;
	mov.u32 	%r11, _ZZ8histgramILi256EEvPiS0_iE5cache;
	add.s32 	%r3, %r11, %r10;
	mov.b32 	%r12, 0;
	st.shared.u32 	[%r3], %r12;
	bar.sync 	0;
	setp.ge.s32 	%p1, %r21, %r7;
	@%p1 bra 	$L__BB1_3;
	mov.u32 	%r13, %nctaid.x;
	shl.b32 	%r4, %r13, 8;
	cvta.to.global.u64 	%rd1, %rd2;
$L__BB1_2:
	mul.wide.s32 	%rd4, %r21, 4;
	add.s64 	%rd5, %rd1, %rd4;
	ld.global.u32 	%r14, [%rd5];
	shl.b32 	%r15, %r14, 2;
	add.s32 	%r17, %r11, %r15;
	atom.shared.add.u32 	%r18, [%r17], 1;
	add.s32 	%r21, %r21, %r4;
	setp.lt.s32 	%p2, %r21, %r7;
	@%p2 bra 	$L__BB1_2;
$L__BB1_3:
	cvta.to.global.u64 	%rd6, %rd3;
	bar.sync 	0;
	mul.wide.u32 	%rd7, %r1, 4;
	add.s64 	%rd8, %rd6, %rd7;
	ld.shared.u32 	%r19, [%r3];
	atom.global.add.u32 	%r20, [%rd8], %r19;
	ret;

}


// ===== COMPILED SASS (sm_100) =====

	.target	sm_100

	.elftype	@"ET_EXEC"


//--------------------- .note.nv.tkinfo           --------------------------
	.section	.note.nv.tkinfo,"",@"SHT_NOTE"
	.sectionflags	@"SHF_NOTE_NV_TKINFO"
	.tkinfo
        /*0018*/ 	.word	0x00000002
        /*0030*/ 	.string	""
        /*0030*/ 	.string	"ptxas"
        /*0030*/ 	.string	"Cuda compilation tools, release 13.0, V13.0.88"
        /*0030*/ 	.string	"Build cuda_13.0.r13.0/compiler.36424714_0"
        /*0030*/ 	.string	"-arch sm_100 -m 64 "



//--------------------- .note.nv.cuinfo           --------------------------
	.section	.note.nv.cuinfo,"",@"SHT_NOTE"
	.sectionflags	@"SHF_NOTE_NV_CUINFO"
        /*0018*/ 	.short	0x0002
        /*001a*/ 	.short	0x0064
        /*001c*/ 	.short	0x0082
	.zero		2


//--------------------- .nv.info                  --------------------------
	.section	.nv.info,"",@"SHT_CUDA_INFO"
	.align	4


	//----- nvinfo : EIATTR_REGCOUNT
	.align		4
        /*0000*/ 	.byte	0x04, 0x2f
        /*0002*/ 	.short	(.L_1 - .L_0)
	.align		4
.L_0:
        /*0004*/ 	.word	index@(_Z15histgram_atomicPiS_)
        /*0008*/ 	.word	0x0000000a


	//----- nvinfo : EIATTR_FRAME_SIZE
	.align		4
.L_1:
        /*000c*/ 	.byte	0x04, 0x11
        /*000e*/ 	.short	(.L_3 - .L_2)
	.align		4
.L_2:
        /*0010*/ 	.word	index@(_Z15histgram_atomicPiS_)
        /*0014*/ 	.word	0x00000000


	//----- nvinfo : EIATTR_REGCOUNT
	.align		4
.L_3:
        /*0018*/ 	.byte	0x04, 0x2f
        /*001a*/ 	.short	(.L_5 - .L_4)
	.align		4
.L_4:
        /*001c*/ 	.word	index@(_Z8histgramILi256EEvPiS0_i)
        /*0020*/ 	.word	0x0000000e


	//----- nvinfo : EIATTR_FRAME_SIZE
	.align		4
.L_5:
        /*0024*/ 	.byte	0x04, 0x11
        /*0026*/ 	.short	(.L_7 - .L_6)
	.align		4
.L_6:
        /*0028*/ 	.word	index@(_Z8histgramILi256EEvPiS0_i)
        /*002c*/ 	.word	0x00000000


	//----- nvinfo : EIATTR_MIN_STACK_SIZE
	.align		4
.L_7:
        /*0030*/ 	.byte	0x04, 0x12
        /*0032*/ 	.short	(.L_9 - .L_8)
	.align		4
.L_8:
        /*0034*/ 	.word	index@(_Z8histgramILi256EEvPiS0_i)
        /*0038*/ 	.word	0x00000000


	//----- nvinfo : EIATTR_MIN_STACK_SIZE
	.align		4
.L_9:
        /*003c*/ 	.byte	0x04, 0x12
        /*003e*/ 	.short	(.L_11 - .L_10)
	.align		4
.L_10:
        /*0040*/ 	.word	index@(_Z15histgram_atomicPiS_)
        /*0044*/ 	.word	0x00000000
.L_11:


//--------------------- .nv.compat                --------------------------
	.section	.nv.compat,"",@"SHT_CUDA_COMPAT_INFO"
	.align	4
        /*0000*/ 	.byte	0x02, 0x09, 0x00, 0x00, 0x02, 0x02, 0x01, 0x00, 0x02, 0x05, 0x05, 0x00, 0x03, 0x07, 0x01, 0x01
        /*0010*/ 	.byte	0x02, 0x03, 0x00, 0x00, 0x02, 0x06, 0x01, 0x00, 0x04, 0x0b, 0x08, 0x00, 0x09, 0x00, 0x00, 0x00
        /*0020*/ 	.byte	0x00, 0x00, 0x00, 0x00


//--------------------- .nv.info._Z8histgramILi256EEvPiS0_i --------------------------
	.section	.nv.info._Z8histgramILi256EEvPiS0_i,"",@"SHT_CUDA_INFO"
	.sectionflags	@""
	.align	4


	//----- nvinfo : EIATTR_CUDA_API_VERSION
	.align		4
        /*0000*/ 	.byte	0x04, 0x37
        /*0002*/ 	.short	(.L_13 - .L_12)
.L_12:
        /*0004*/ 	.word	0x00000082


	//----- nvinfo : EIATTR_KPARAM_INFO
	.align		4
.L_13:
        /*0008*/ 	.byte	0x04, 0x17
        /*000a*/ 	.short	(.L_15 - .L_14)
.L_14:
        /*000c*/ 	.word	0x00000000
        /*0010*/ 	.short	0x0002
        /*0012*/ 	.short	0x0010
        /*0014*/ 	.byte	0x00, 0xf0, 0x11, 0x00


	//----- nvinfo : EIATTR_KPARAM_INFO
	.align		4
.L_15:
        /*0018*/ 	.byte	0x04, 0x17
        /*001a*/ 	.short	(.L_17 - .L_16)
.L_16:
        /*001c*/ 	.word	0x00000000
        /*0020*/ 	.short	0x0001
        /*0022*/ 	.short	0x0008
        /*0024*/ 	.byte	0x00, 0xf5, 0x21, 0x00


	//----- nvinfo : EIATTR_KPARAM_INFO
	.align		4
.L_17:
        /*0028*/ 	.byte	0x04, 0x17
        /*002a*/ 	.short	(.L_19 - .L_18)
.L_18:
        /*002c*/ 	.word	0x00000000
        /*0030*/ 	.short	0x0000
        /*0032*/ 	.short	0x0000
        /*0034*/ 	.byte	0x00, 0xf5, 0x21, 0x00


	//----- nvinfo : EIATTR_SPARSE_MMA_MASK
	.align		4
.L_19:
        /*0038*/ 	.byte	0x03, 0x50
        /*003a*/ 	.short	0x0000


	//----- nvinfo : EIATTR_MAXREG_COUNT
	.align		4
        /*003c*/ 	.byte	0x03, 0x1b
        /*003e*/ 	.short	0x00ff


	//----- nvinfo : EIATTR_NUM_BARRIERS
	.align		4
        /*0040*/ 	.byte	0x02, 0x4c
        /*0042*/ 	.byte	0x01
	.zero		1


	//----- nvinfo : EIATTR_MERCURY_ISA_VERSION
	.align		4
        /*0044*/ 	.byte	0x03, 0x5f
        /*0046*/ 	.short	0x0101


	//----- nvinfo : EIATTR_VRC_CTA_INIT_COUNT
	.align		4
        /*0048*/ 	.byte	0x02, 0x4a
	.zero		1
	.zero		1


	//----- nvinfo : EIATTR_EXIT_INSTR_OFFSETS
	.align		4
        /*004c*/ 	.byte	0x04, 0x1c
        /*004e*/ 	.short	(.L_21 - .L_20)


	//   ....[0]....
.L_20:
        /*0050*/ 	.word	0x000001e0


	//----- nvinfo : EIATTR_CRS_STACK_SIZE
	.align		4
.L_21:
        /*0054*/ 	.byte	0x04, 0x1e
        /*0056*/ 	.short	(.L_23 - .L_22)
.L_22:
        /*0058*/ 	.word	0x00000000


	//----- nvinfo : EIATTR_CBANK_PARAM_SIZE
	.align		4
.L_23:
        /*005c*/ 	.byte	0x03, 0x19
        /*005e*/ 	.short	0x0014


	//----- nvinfo : EIATTR_PARAM_CBANK
	.align		4
        /*0060*/ 	.byte	0x04, 0x0a
        /*0062*/ 	.short	(.L_25 - .L_24)
	.align		4
.L_24:
        /*0064*/ 	.word	index@(.nv.constant0._Z8histgramILi256EEvPiS0_i)
        /*0068*/ 	.short	0x0380
        /*006a*/ 	.short	0x0014


	//----- nvinfo : EIATTR_SW_WAR
	.align		4
.L_25:
        /*006c*/ 	.byte	0x04, 0x36
        /*006e*/ 	.short	(.L_27 - .L_26)
.L_26:
        /*0070*/ 	.word	0x00000008
.L_27:


//--------------------- .nv.info._Z15histgram_atomicPiS_ --------------------------
	.section	.nv.info._Z15histgram_atomicPiS_,"",@"SHT_CUDA_INFO"
	.sectionflags	@""
	.align	4


	//----- nvinfo : EIATTR_CUDA_API_VERSION
	.align		4
        /*0000*/ 	.byte	0x04, 0x37
        /*0002*/ 	.short	(.L_29 - .L_28)
.L_28:
        /*0004*/ 	.word	0x00000082


	//----- nvinfo : EIATTR_KPARAM_INFO
	.align		4
.L_29:
        /*0008*/ 	.byte	0x04, 0x17
        /*000a*/ 	.short	(.L_31 - .L_30)
.L_30:
        /*000c*/ 	.word	0x00000000
        /*0010*/ 	.short	0x0001
        /*0012*/ 	.short	0x0008
        /*0014*/ 	.byte	0x00, 0xf5, 0x21, 0x00


	//----- nvinfo : EIATTR_KPARAM_INFO
	.align		4
.L_31:
        /*0018*/ 	.byte	0x04, 0x17
        /*001a*/ 	.short	(.L_33 - .L_32)
.L_32:
        /*001c*/ 	.word	0x00000000
        /*0020*/ 	.short	0x0000
        /*0022*/ 	.short	0x0000
        /*0024*/ 	.byte	0x00, 0xf5, 0x21, 0x00


	//----- nvinfo : EIATTR_SPARSE_MMA_MASK
	.align		4
.L_33:
        /*0028*/ 	.byte	0x03, 0x50
        /*002a*/ 	.short	0x0000


	//----- nvinfo : EIATTR_MAXREG_COUNT
	.align		4
        /*002c*/ 	.byte	0x03, 0x1b
        /*002e*/ 	.short	0x00ff


	//----- nvinfo : EIATTR_MERCURY_ISA_VERSION
	.align		4
        /*0030*/ 	.byte	0x03, 0x5f
        /*0032*/ 	.short	0x0101


	//----- nvinfo : EIATTR_VRC_CTA_INIT_COUNT
	.align		4
        /*0034*/ 	.byte	0x02, 0x4a
	.zero		1
	.zero		1


	//----- nvinfo : EIATTR_EXIT_INSTR_OFFSETS
	.align		4
        /*0038*/ 	.byte	0x04, 0x1c
        /*003a*/ 	.short	(.L_35 - .L_34)


	//   ....[0]....
.L_34:
        /*003c*/ 	.word	0x000000d0


	//----- nvinfo : EIATTR_CBANK_PARAM_SIZE
	.align		4
.L_35:
        /*0040*/ 	.byte	0x03, 0x19
        /*0042*/ 	.short	0x0010


	//----- nvinfo : EIATTR_PARAM_CBANK
	.align		4
        /*0044*/ 	.byte	0x04, 0x0a
        /*0046*/ 	.short	(.L_37 - .L_36)
	.align		4
.L_36:
        /*0048*/ 	.word	index@(.nv.constant0._Z15histgram_atomicPiS_)
        /*004c*/ 	.short	0x0380
        /*004e*/ 	.short	0x0010


	//----- nvinfo : EIATTR_SW_WAR
	.align		4
.L_37:
        /*0050*/ 	.byte	0x04, 0x36
        /*0052*/ 	.short	(.L_39 - .L_38)
.L_38:
        /*0054*/ 	.word	0x00000008
.L_39:


//--------------------- .nv.callgraph             --------------------------
	.section	.nv.callgraph,"",@"SHT_CUDA_CALLGRAPH"
	.align	4
	.sectionentsize	8
	.align		4
        /*0000*/ 	.word	0x00000000
	.align		4
        /*0004*/ 	.word	0xffffffff
	.align		4
        /*0008*/ 	.word	0x00000000
	.align		4
        /*000c*/ 	.word	0xfffffffe
	.align		4
        /*0010*/ 	.word	0x00000000
	.align		4
        /*0014*/ 	.word	0xfffffffd
	.align		4
        /*0018*/ 	.word	0x00000000
	.align		4
        /*001c*/ 	.word	0xfffffffc


//--------------------- .text._Z8histgramILi256EEvPiS0_i --------------------------
	.section	.text._Z8histgramILi256EEvPiS0_i,"ax",@progbits
	.align	128
        .global         _Z8histgramILi256EEvPiS0_i
        .type           _Z8histgramILi256EEvPiS0_i,@function
        .size           _Z8histgramILi256EEvPiS0_i,(.L_x_5 - _Z8histgramILi256EEvPiS0_i)
        .other          _Z8histgramILi256EEvPiS0_i,@"STO_CUDA_ENTRY STV_DEFAULT"
_Z8histgramILi256EEvPiS0_i:
.text._Z8histgramILi256EEvPiS0_i:
[----:B------:R-:W-:Y:S01]  /*0000*/  LDC R1, c[0x0][0x37c] ;  /* 0x0000df00ff017b82 */ /* 0x000fe20000000800 */
[----:B------:R-:W0:Y:S07]  /*0010*/  S2R R0, SR_CTAID.X ;  /* 0x0000000000007919 */ /* 0x000e2e0000002500 */
[----:B------:R-:W1:Y:S01]  /*0020*/  S2UR UR5, SR_CgaCtaId ;  /* 0x00000000000579c3 */ /* 0x000e620000008800 */
[----:B------:R-:W2:Y:S01]  /*0030*/  LDCU UR8, c[0x0][0x390] ;  /* 0x00007200ff0877ac */ /* 0x000ea20008000800 */
[----:B------:R-:W-:Y:S01]  /*0040*/  BSSY.RECONVERGENT B0, `(.L_x_0) ;  /* 0x0000014000007945 */ /* 0x000fe20003800200 */
[----:B------:R-:W0:Y:S01]  /*0050*/  S2R R9, SR_TID.X ;  /* 0x0000000000097919 */ /* 0x000e220000002100 */
[----:B------:R-:W-:Y:S01]  /*0060*/  UMOV UR4, 0x400 ;  /* 0x0000040000047882 */ /* 0x000fe20000000000 */
[----:B------:R-:W3:Y:S01]  /*0070*/  LDCU.64 UR6, c[0x0][0x358] ;  /* 0x00006b00ff0677ac */ /* 0x000ee20008000a00 */
[----:B-1----:R-:W-:Y:S01]  /*0080*/  ULEA UR4, UR5, UR4, 0x18 ;  /* 0x0000000405047291 */ /* 0x002fe2000f8ec0ff */
[----:B0-----:R-:W-:-:S05]  /*0090*/  IMAD R0, R0, 0x100, R9 ;  /* 0x0000010000007824 */ /* 0x001fca00078e0209 */
[----:B------:R-:W-:Y:S02]  /*00a0*/  LEA R6, R9, UR4, 0x2 ;  /* 0x0000000409067c11 */ /* 0x000fe4000f8e10ff */
[----:B--2---:R-:W-:-:S03]  /*00b0*/  ISETP.GE.AND P0, PT, R0, UR8, PT ;  /* 0x0000000800007c0c */ /* 0x004fc6000bf06270 */
[----:B------:R0:W-:Y:S01]  /*00c0*/  STS [R6], RZ ;  /* 0x000000ff06007388 */ /* 0x0001e20000000800 */
[----:B------:R-:W-:Y:S09]  /*00d0*/  BAR.SYNC.DEFER_BLOCKING 0x0 ;  /* 0x0000000000007b1d */ /* 0x000ff20000010000 */
[----:B0--3--:R-:W-:Y:S05]  /*00e0*/  @P0 BRA `(.L_x_1) ;  /* 0x0000000000240947 */ /* 0x009fea0003800000 */
[----:B------:R-:W0:Y:S08]  /*00f0*/  LDC R11, c[0x0][0x370] ;  /* 0x0000dc00ff0b7b82 */ /* 0x000e300000000800 */
[----:B------:R-:W1:Y:S02]  /*0100*/  LDC.64 R4, c[0x0][0x380] ;  /* 0x0000e000ff047b82 */ /* 0x000e640000000a00 */
.L_x_2:
[----:B-1----:R-:W-:-:S06]  /*0110*/  IMAD.WIDE R2, R0, 0x4, R4 ;  /* 0x0000000400027825 */ /* 0x002fcc00078e0204 */
[----:B--2---:R-:W2:Y:S01]  /*0120*/  LDG.E R2, desc[UR6][R2.64] ;  /* 0x0000000602027981 */ /* 0x004ea2000c1e1900 */
[----:B0-----:R-:W-:-:S05]  /*0130*/  IMAD R0, R11, 0x100, R0 ;  /* 0x000001000b007824 */ /* 0x001fca00078e0200 */
[----:B------:R-:W-:Y:S02]  /*0140*/  ISETP.GE.AND P0, PT, R0, UR8, PT ;  /* 0x0000000800007c0c */ /* 0x000fe4000bf06270 */
[----:B--2---:R-:W-:-:S05]  /*0150*/  LEA R7, R2, UR4, 0x2 ;  /* 0x0000000402077c11 */ /* 0x004fca000f8e10ff */
[----:B------:R2:W-:Y:S06]  /*0160*/  ATOMS.POPC.INC.32 RZ, [R7+URZ] ;  /* 0x0000000007ff7f8c */ /* 0x0005ec000d8000ff */
[----:B------:R-:W-:Y:S05]  /*0170*/  @!P0 BRA `(.L_x_2) ;  /* 0xfffffffc00e48947 */ /* 0x000fea000383ffff */
.L_x_1:
[----:B------:R-:W-:Y:S05]  /*0180*/  BSYNC.RECONVERGENT B0 ;  /* 0x0000000000007941 */ /* 0x000fea0003800200 */
.L_x_0:
[----:B------:R-:W-:Y:S08]  /*0190*/  BAR.SYNC.DEFER_BLOCKING 0x0 ;  /* 0x0000000000007b1d */ /* 0x000ff00000010000 */
[----:B------:R-:W0:Y:S01]  /*01a0*/  LDC.64 R2, c[0x0][0x388] ;  /* 0x0000e200ff027b82 */ /* 0x000e220000000a00 */
[----:B------:R-:W1:Y:S01]  /*01b0*/  LDS R5, [R6] ;  /* 0x0000000006057984 */ /* 0x000e620000000800 */
[----:B0-----:R-:W-:-:S05]  /*01c0*/  IMAD.WIDE.U32 R2, R9, 0x4, R2 ;  /* 0x0000000409027825 */ /* 0x001fca00078e0002 */
[----:B-1----:R-:W-:Y:S01]  /*01d0*/  REDG.E.ADD.STRONG.GPU desc[UR6][R2.64], R5 ;  /* 0x000000050200798e */ /* 0x002fe2000c12e106 */
[----:B------:R-:W-:Y:S05]  /*01e0*/  EXIT ;  /* 0x000000000000794d */ /* 0x000fea0003800000 */
.L_x_3:
[----:B------:R-:W-:-:S00]  /*01f0*/  BRA `(.L_x_3) ;  /* 0xfffffffc00fc7947 */ /* 0x000fc0000383ffff */
[----:B------:R-:W-:-:S00]  /*0200*/  NOP ;  /* 0x0000000000007918 */ /* 0x000fc00000000000 */
[----:B------:R-:W-:-:S00]  /*0210*/  NOP ;  /* 0x0000000000007918 */ /* 0x000fc00000000000 */
[----:B------:R-:W-:-:S00]  /*0220*/  NOP ;  /* 0x0000000000007918 */ /* 0x000fc00000000000 */
[----:B------:R-:W-:-:S00]  /*0230*/  NOP ;  /* 0x0000000000007918 */ /* 0x000fc00000000000 */
[----:B------:R-:W-:-:S00]  /*0240*/  NOP ;  /* 0x0000000000007918 */ /* 0x000fc00000000000 */
[----:B------:R-:W-:-:S00]  /*0250*/  NOP ;  /* 0x0000000000007918 */ /* 0x000fc00000000000 */
[----:B------:R-:W-:-:S00]  /*0260*/  NOP ;  /* 0x0000000000007918 */ /* 0x000fc00000000000 */
[----:B------:R-:W-:-:S00]  /*0270*/  NOP ;  /* 0x0000000000007918 */ /* 0x000fc00000000000 */
.L_x_5:


//--------------------- .text._Z15histgram_atomicPiS_ --------------------------
	.section	.text._Z15histgram_atomicPiS_,"ax",@progbits
	.align	128
        .global         _Z15histgram_atomicPiS_
        .type           _Z15histgram_atomicPiS_,@function
        .size           _Z15histgram_atomicPiS_,(.L_x_6 - _Z15histgram_atomicPiS_)
        .other          _Z15histgram_atomicPiS_,@"STO_CUDA_ENTRY STV_DEFAULT"
_Z15histgram_atomicPiS_:
.text._Z15histgram_atomicPiS_:
[----:B------:R-:W-:Y:S01]  /*0000*/  LDC R1, c[0x0][0x37c] ;  /* 0x0000df00ff017b82 */ /* 0x000fe20000000800 */
[----:B------:R-:W0:Y:S07]  /*0010*/  S2R R0, SR_TID.X ;  /* 0x0000000000007919 */ /* 0x000e2e0000002100 */
[----:B------:R-:W0:Y:S01]  /*0020*/  S2UR UR6, SR_CTAID.X ;  /* 0x00000000000679c3 */ /* 0x000e220000002500 */
[----:B------:R-:W1:Y:S07]  /*0030*/  LDCU.64 UR4, c[0x0][0x358] ;  /* 0x00006b00ff0477ac */ /* 0x000e6e0008000a00 */
[----:B------:R-:W0:Y:S08]  /*0040*/  LDC R5, c[0x0][0x360] ;  /* 0x0000d800ff057b82 */ /* 0x000e300000000800 */
[----:B------:R-:W2:Y:S01]  /*0050*/  LDC.64 R2, c[0x0][0x380] ;  /* 0x0000e000ff027b82 */ /* 0x000ea20000000a00 */
[----:B0-----:R-:W-:-:S04]  /*0060*/  IMAD R5, R5, UR6, R0 ;  /* 0x0000000605057c24 */ /* 0x001fc8000f8e0200 */
[----:B--2---:R-:W-:-:S03]  /*0070*/  IMAD.WIDE R2, R5, 0x4, R2 ;  /* 0x0000000405027825 */ /* 0x004fc600078e0202 */
[----:B------:R-:W0:Y:S03]  /*0080*/  LDC.64 R4, c[0x0][0x388] ;  /* 0x0000e200ff047b82 */ /* 0x000e260000000a00 */
[----:B-1----:R-:W0:Y:S01]  /*0090*/  LDG.E R3, desc[UR4][R2.64] ;  /* 0x0000000402037981 */ /* 0x002e22000c1e1900 */
[----:B------:R-:W-:Y:S02]  /*00a0*/  HFMA2 R7, -RZ, RZ, 0, 5.9604644775390625e-08 ;  /* 0x00000001ff077431 */ /* 0x000fe400000001ff */
[----:B0-----:R-:W-:-:S05]  /*00b0*/  IMAD.WIDE R4, R3, 0x4, R4 ;  /* 0x0000000403047825 */ /* 0x001fca00078e0204 */
[----:B------:R-:W-:Y:S01]  /*00c0*/  REDG.E.ADD.STRONG.GPU desc[UR4][R4.64], R7 ;  /* 0x000000070400798e */ /* 0x000fe2000c12e104 */
[----:B------:R-:W-:Y:S05]  /*00d0*/  EXIT ;  /* 0x000000000000794d */ /* 0x000fea0003800000 */
.L_x_4:
        /* <DEDUP_REMOVED lines=10> */
.L_x_6:


//--------------------- .nv.shared._Z8histgramILi256EEvPiS0_i --------------------------
	.section	.nv.shared._Z8histgramILi256EEvPiS0_i,"aw",@nobits
	.sectionflags	@""
	.align	4
.nv.shared._Z8histgramILi256EEvPiS0_i:
	.zero		2048


//--------------------- .nv.shared.reserved.0     --------------------------
	.section	.nv.shared.reserved.0,"aw",@nobits
	.weak		__nv_reservedSMEM_offset_0_alias
	.size		__nv_reservedSMEM_offset_0_alias, 0, 64
	.other		__nv_reservedSMEM_offset_0_alias,@"STO_CUDA_RESERVED_SHARED STV_DEFAULT"
__nv_reservedSMEM_offset_0_alias:
	.zero		0
	.zero		64


//--------------------- .nv.constant0._Z8histgramILi256EEvPiS0_i --------------------------
	.section	.nv.constant0._Z8histgramILi256EEvPiS0_i,"a",@progbits
	.sectionflags	@""
	.align	4
.nv.constant0._Z8histgramILi256EEvPiS0_i:
	.zero		916


//--------------------- .nv.constant0._Z15histgram_atomicPiS_ --------------------------
	.section	.nv.constant0._Z15histgram_atomicPiS_,"a",@progbits
	.sectionflags	@""
	.align	4
.nv.constant0._Z15histgram_atomicPiS_:
	.zero		912


//--------------------- SYMBOLS --------------------------

	.type		.nv.reservedSmem.offset0,@object
	.size		.nv.reservedSmem.offset0,0x4
	.type		.nv.reservedSmem.cap,@object
	.size		.nv.reservedSmem.cap,0x4
